//
// Generated by NVIDIA NVVM Compiler
//
// Compiler Build ID: CL-36424714
// Cuda compilation tools, release 13.0, V13.0.88
// Based on NVVM 20.0.0
//

.version 9.0
.target sm_100
.address_size 64

	// .globl	_Z11matMulTiledPfS_S_i
// _ZZ11matMulTiledPfS_S_iE6tile_A has been demoted
// _ZZ11matMulTiledPfS_S_iE6tile_B has been demoted

.visible .entry _Z11matMulTiledPfS_S_i(
	.param .u64 .ptr .align 1 _Z11matMulTiledPfS_S_i_param_0,
	.param .u64 .ptr .align 1 _Z11matMulTiledPfS_S_i_param_1,
	.param .u64 .ptr .align 1 _Z11matMulTiledPfS_S_i_param_2,
	.param .u32 _Z11matMulTiledPfS_S_i_param_3
)
{
	.reg .pred 	%p<5>;
	.reg .b32 	%r<43>;
	.reg .b32 	%f<108>;
	.reg .b64 	%rd<13>;
	// demoted variable
	.shared .align 4 .b8 _ZZ11matMulTiledPfS_S_iE6tile_A[4096];
	// demoted variable
	.shared .align 4 .b8 _ZZ11matMulTiledPfS_S_iE6tile_B[4096];
	ld.param.u64 	%rd4, [_Z11matMulTiledPfS_S_i_param_0];
	ld.param.u64 	%rd5, [_Z11matMulTiledPfS_S_i_param_1];
	ld.param.u64 	%rd6, [_Z11matMulTiledPfS_S_i_param_2];
	ld.param.u32 	%r25, [_Z11matMulTiledPfS_S_i_param_3];
	mov.u32 	%r26, %ctaid.y;
	shl.b32 	%r27, %r26, 5;
	mov.u32 	%r40, %tid.y;
	add.s32 	%r2, %r27, %r40;
	mov.u32 	%r28, %ctaid.x;
	shl.b32 	%r3, %r28, 5;
	mov.u32 	%r38, %tid.x;
	add.s32 	%r5, %r3, %r38;
	max.s32 	%r29, %r2, %r5;
	setp.ge.s32 	%p1, %r29, %r25;
	@%p1 bra 	$L__BB0_8;
	add.s32 	%r30, %r25, 31;
	shr.u32 	%r31, %r30, 5;
	mul.lo.s32 	%r6, %r25, %r2;
	shl.b32 	%r32, %r40, 7;
	mov.u32 	%r33, _ZZ11matMulTiledPfS_S_iE6tile_A;
	add.s32 	%r7, %r33, %r32;
	shl.b32 	%r34, %r38, 2;
	add.s32 	%r8, %r7, %r34;
	mov.u32 	%r35, _ZZ11matMulTiledPfS_S_iE6tile_B;
	add.s32 	%r10, %r35, %r34;
	add.s32 	%r9, %r10, %r32;
	neg.s32 	%r42, %r31;
	mad.lo.s32 	%r36, %r40, %r25, %r38;
	add.s32 	%r41, %r36, %r3;
	shl.b32 	%r13, %r25, 5;
	add.s32 	%r39, %r38, %r6;
	cvta.to.global.u64 	%rd1, %rd4;
	cvta.to.global.u64 	%rd2, %rd5;
	mov.f32 	%f105, 0f00000000;
$L__BB0_2:
	mul.wide.s32 	%rd7, %r39, 4;
	add.s64 	%rd3, %rd1, %rd7;
	setp.ge.s32 	%p2, %r38, %r25;
	mov.f32 	%f106, 0f00000000;
	@%p2 bra 	$L__BB0_4;
	ld.global.f32 	%f106, [%rd3];
$L__BB0_4:
	st.shared.f32 	[%r8], %f106;
	setp.ge.s32 	%p3, %r40, %r25;
	mov.f32 	%f107, 0f00000000;
	@%p3 bra 	$L__BB0_6;
	mul.wide.s32 	%rd8, %r41, 4;
	add.s64 	%rd9, %rd2, %rd8;
	ld.global.f32 	%f107, [%rd9];
$L__BB0_6:
	st.shared.f32 	[%r9], %f107;
	bar.sync 	0;
	ld.shared.f32 	%f10, [%r7];
	ld.shared.f32 	%f11, [%r10];
	fma.rn.f32 	%f12, %f10, %f11, %f105;
	ld.shared.f32 	%f13, [%r7+4];
	ld.shared.f32 	%f14, [%r10+128];
	fma.rn.f32 	%f15, %f13, %f14, %f12;
	ld.shared.f32 	%f16, [%r7+8];
	ld.shared.f32 	%f17, [%r10+256];
	fma.rn.f32 	%f18, %f16, %f17, %f15;
	ld.shared.f32 	%f19, [%r7+12];
	ld.shared.f32 	%f20, [%r10+384];
	fma.rn.f32 	%f21, %f19, %f20, %f18;
	ld.shared.f32 	%f22, [%r7+16];
	ld.shared.f32 	%f23, [%r10+512];
	fma.rn.f32 	%f24, %f22, %f23, %f21;
	ld.shared.f32 	%f25, [%r7+20];
	ld.shared.f32 	%f26, [%r10+640];
	fma.rn.f32 	%f27, %f25, %f26, %f24;
	ld.shared.f32 	%f28, [%r7+24];
	ld.shared.f32 	%f29, [%r10+768];
	fma.rn.f32 	%f30, %f28, %f29, %f27;
	ld.shared.f32 	%f31, [%r7+28];
	ld.shared.f32 	%f32, [%r10+896];
	fma.rn.f32 	%f33, %f31, %f32, %f30;
	ld.shared.f32 	%f34, [%r7+32];
	ld.shared.f32 	%f35, [%r10+1024];
	fma.rn.f32 	%f36, %f34, %f35, %f33;
	ld.shared.f32 	%f37, [%r7+36];
	ld.shared.f32 	%f38, [%r10+1152];
	fma.rn.f32 	%f39, %f37, %f38, %f36;
	ld.shared.f32 	%f40, [%r7+40];
	ld.shared.f32 	%f41, [%r10+1280];
	fma.rn.f32 	%f42, %f40, %f41, %f39;
	ld.shared.f32 	%f43, [%r7+44];
	ld.shared.f32 	%f44, [%r10+1408];
	fma.rn.f32 	%f45, %f43, %f44, %f42;
	ld.shared.f32 	%f46, [%r7+48];
	ld.shared.f32 	%f47, [%r10+1536];
	fma.rn.f32 	%f48, %f46, %f47, %f45;
	ld.shared.f32 	%f49, [%r7+52];
	ld.shared.f32 	%f50, [%r10+1664];
	fma.rn.f32 	%f51, %f49, %f50, %f48;
	ld.shared.f32 	%f52, [%r7+56];
	ld.shared.f32 	%f53, [%r10+1792];
	fma.rn.f32 	%f54, %f52, %f53, %f51;
	ld.shared.f32 	%f55, [%r7+60];
	ld.shared.f32 	%f56, [%r10+1920];
	fma.rn.f32 	%f57, %f55, %f56, %f54;
	ld.shared.f32 	%f58, [%r7+64];
	ld.shared.f32 	%f59, [%r10+2048];
	fma.rn.f32 	%f60, %f58, %f59, %f57;
	ld.shared.f32 	%f61, [%r7+68];
	ld.shared.f32 	%f62, [%r10+2176];
	fma.rn.f32 	%f63, %f61, %f62, %f60;
	ld.shared.f32 	%f64, [%r7+72];
	ld.shared.f32 	%f65, [%r10+2304];
	fma.rn.f32 	%f66, %f64, %f65, %f63;
	ld.shared.f32 	%f67, [%r7+76];
	ld.shared.f32 	%f68, [%r10+2432];
	fma.rn.f32 	%f69, %f67, %f68, %f66;
	ld.shared.f32 	%f70, [%r7+80];
	ld.shared.f32 	%f71, [%r10+2560];
	fma.rn.f32 	%f72, %f70, %f71, %f69;
	ld.shared.f32 	%f73, [%r7+84];
	ld.shared.f32 	%f74, [%r10+2688];
	fma.rn.f32 	%f75, %f73, %f74, %f72;
	ld.shared.f32 	%f76, [%r7+88];
	ld.shared.f32 	%f77, [%r10+2816];
	fma.rn.f32 	%f78, %f76, %f77, %f75;
	ld.shared.f32 	%f79, [%r7+92];
	ld.shared.f32 	%f80, [%r10+2944];
	fma.rn.f32 	%f81, %f79, %f80, %f78;
	ld.shared.f32 	%f82, [%r7+96];
	ld.shared.f32 	%f83, [%r10+3072];
	fma.rn.f32 	%f84, %f82, %f83, %f81;
	ld.shared.f32 	%f85, [%r7+100];
	ld.shared.f32 	%f86, [%r10+3200];
	fma.rn.f32 	%f87, %f85, %f86, %f84;
	ld.shared.f32 	%f88, [%r7+104];
	ld.shared.f32 	%f89, [%r10+3328];
	fma.rn.f32 	%f90, %f88, %f89, %f87;
	ld.shared.f32 	%f91, [%r7+108];
	ld.shared.f32 	%f92, [%r10+3456];
	fma.rn.f32 	%f93, %f91, %f92, %f90;
	ld.shared.f32 	%f94, [%r7+112];
	ld.shared.f32 	%f95, [%r10+3584];
	fma.rn.f32 	%f96, %f94, %f95, %f93;
	ld.shared.f32 	%f97, [%r7+116];
	ld.shared.f32 	%f98, [%r10+3712];
	fma.rn.f32 	%f99, %f97, %f98, %f96;
	ld.shared.f32 	%f100, [%r7+120];
	ld.shared.f32 	%f101, [%r10+3840];
	fma.rn.f32 	%f102, %f100, %f101, %f99;
	ld.shared.f32 	%f103, [%r7+124];
	ld.shared.f32 	%f104, [%r10+3968];
	fma.rn.f32 	%f105, %f103, %f104, %f102;
	bar.sync 	0;
	add.s32 	%r42, %r42, 1;
	setp.ne.s32 	%p4, %r42, 0;
	add.s32 	%r41, %r41, %r13;
	add.s32 	%r40, %r40, 32;
	add.s32 	%r39, %r39, 32;
	add.s32 	%r38, %r38, 32;
	@%p4 bra 	$L__BB0_2;
	add.s32 	%r37, %r6, %r5;
	cvta.to.global.u64 	%rd10, %rd6;
	mul.wide.s32 	%rd11, %r37, 4;
	add.s64 	%rd12, %rd10, %rd11;
	st.global.f32 	[%rd12], %f105;
$L__BB0_8:
	ret;

}


// ===== COMPILED SASS (sm_100) =====

	.target	sm_100

	.elftype	@"ET_EXEC"


//--------------------- .note.nv.tkinfo           --------------------------
	.section	.note.nv.tkinfo,"",@"SHT_NOTE"
	.sectionflags	@"SHF_NOTE_NV_TKINFO"
	.tkinfo
        /*0018*/ 	.word	0x00000002
        /*0030*/ 	.string	""
        /*0030*/ 	.string	"ptxas"
        /*0030*/ 	.string	"Cuda compilation tools, release 13.0, V13.0.88"
        /*0030*/ 	.string	"Build cuda_13.0.r13.0/compiler.36424714_0"
        /*0030*/ 	.string	"-arch sm_100 -m 64 "



//--------------------- .note.nv.cuinfo           --------------------------
	.section	.note.nv.cuinfo,"",@"SHT_NOTE"
	.sectionflags	@"SHF_NOTE_NV_CUINFO"
        /*0018*/ 	.short	0x0002
        /*001a*/ 	.short	0x0064
        /*001c*/ 	.short	0x0082
	.zero		2


//--------------------- .nv.info                  --------------------------
	.section	.nv.info,"",@"SHT_CUDA_INFO"
	.align	4


	//----- nvinfo : EIATTR_REGCOUNT
	.align		4
        /*0000*/ 	.byte	0x04, 0x2f
        /*0002*/ 	.short	(.L_1 - .L_0)
	.align		4
.L_0:
        /*0004*/ 	.word	index@(_Z11matMulTiledPfS_S_i)
        /*0008*/ 	.word	0x00000020


	//----- nvinfo : EIATTR_FRAME_SIZE
	.align		4
.L_1:
        /*000c*/ 	.byte	0x04, 0x11
        /*000e*/ 	.short	(.L_3 - .L_2)
	.align		4
.L_2:
        /*0010*/ 	.word	index@(_Z11matMulTiledPfS_S_i)
        /*0014*/ 	.word	0x00000000


	//----- nvinfo : EIATTR_MIN_STACK_SIZE
	.align		4
.L_3:
        /*0018*/ 	.byte	0x04, 0x12
        /*001a*/ 	.short	(.L_5 - .L_4)
	.align		4
.L_4:
        /*001c*/ 	.word	index@(_Z11matMulTiledPfS_S_i)
        /*0020*/ 	.word	0x00000000
.L_5:


//--------------------- .nv.compat                --------------------------
	.section	.nv.compat,"",@"SHT_CUDA_COMPAT_INFO"
	.align	4
        /*0000*/ 	.byte	0x02, 0x09, 0x00, 0x00, 0x02, 0x02, 0x01, 0x00, 0x02, 0x05, 0x05, 0x00, 0x03, 0x07, 0x01, 0x01
        /*0010*/ 	.byte	0x02, 0x03, 0x00, 0x00, 0x02, 0x06, 0x01, 0x00, 0x04, 0x0b, 0x08, 0x00, 0x09, 0x00, 0x00, 0x00
        /*0020*/ 	.byte	0x00, 0x00, 0x00, 0x00


//--------------------- .nv.info._Z11matMulTiledPfS_S_i --------------------------
	.section	.nv.info._Z11matMulTiledPfS_S_i,"",@"SHT_CUDA_INFO"
	.sectionflags	@""
	.align	4


	//----- nvinfo : EIATTR_CUDA_API_VERSION
	.align		4
        /*0000*/ 	.byte	0x04, 0x37
        /*0002*/ 	.short	(.L_7 - .L_6)
.L_6:
        /*0004*/ 	.word	0x00000082


	//----- nvinfo : EIATTR_KPARAM_INFO
	.align		4
.L_7:
        /*0008*/ 	.byte	0x04, 0x17
        /*000a*/ 	.short	(.L_9 - .L_8)
.L_8:
        /*000c*/ 	.word	0x00000000
        /*0010*/ 	.short	0x0003
        /*0012*/ 	.short	0x0018
        /*0014*/ 	.byte	0x00, 0xf0, 0x11, 0x00


	//----- nvinfo : EIATTR_KPARAM_INFO
	.align		4
.L_9:
        /*0018*/ 	.byte	0x04, 0x17
        /*001a*/ 	.short	(.L_11 - .L_10)
.L_10:
        /*001c*/ 	.word	0x00000000
        /*0020*/ 	.short	0x0002
        /*0022*/ 	.short	0x0010
        /*0024*/ 	.byte	0x00, 0xf5, 0x21, 0x00


	//----- nvinfo : EIATTR_KPARAM_INFO
	.align		4
.L_11:
        /*0028*/ 	.byte	0x04, 0x17
        /*002a*/ 	.short	(.L_13 - .L_12)
.L_12:
        /*002c*/ 	.word	0x00000000
        /*0030*/ 	.short	0x0001
        /*0032*/ 	.short	0x0008
        /*0034*/ 	.byte	0x00, 0xf5, 0x21, 0x00


	//----- nvinfo : EIATTR_KPARAM_INFO
	.align		4
.L_13:
        /*0038*/ 	.byte	0x04, 0x17
        /*003a*/ 	.short	(.L_15 - .L_14)
.L_14:
        /*003c*/ 	.word	0x00000000
        /*0040*/ 	.short	0x0000
        /*0042*/ 	.short	0x0000
        /*0044*/ 	.byte	0x00, 0xf5, 0x21, 0x00


	//----- nvinfo : EIATTR_SPARSE_MMA_MASK
	.align		4
.L_15:
        /*0048*/ 	.byte	0x03, 0x50
        /*004a*/ 	.short	0x0000


	//----- nvinfo : EIATTR_MAXREG_COUNT
	.align		4
        /*004c*/ 	.byte	0x03, 0x1b
        /*004e*/ 	.short	0x00ff


	//----- nvinfo : EIATTR_NUM_BARRIERS
	.align		4
        /*0050*/ 	.byte	0x02, 0x4c
        /*0052*/ 	.byte	0x01
	.zero		1


	//----- nvinfo : EIATTR_MERCURY_ISA_VERSION
	.align		4
        /*0054*/ 	.byte	0x03, 0x5f
        /*0056*/ 	.short	0x0101


	//----- nvinfo : EIATTR_VRC_CTA_INIT_COUNT
	.align		4
        /*0058*/ 	.byte	0x02, 0x4a
	.zero		1
	.zero		1


	//----- nvinfo : EIATTR_EXIT_INSTR_OFFSETS
	.align		4
        /*005c*/ 	.byte	0x04, 0x1c
        /*005e*/ 	.short	(.L_17 - .L_16)


	//   ....[0]....
.L_16:
        /*0060*/ 	.word	0x000000a0


	//   ....[1]....
        /*0064*/ 	.word	0x000007e0


	//----- nvinfo : EIATTR_CBANK_PARAM_SIZE
	.align		4
.L_17:
        /*0068*/ 	.byte	0x03, 0x19
        /*006a*/ 	.short	0x001c


	//----- nvinfo : EIATTR_PARAM_CBANK
	.align		4
        /*006c*/ 	.byte	0x04, 0x0a
        /*006e*/ 	.short	(.L_19 - .L_18)
	.align		4
.L_18:
        /*0070*/ 	.word	index@(.nv.constant0._Z11matMulTiledPfS_S_i)
        /*0074*/ 	.short	0x0380
        /*0076*/ 	.short	0x001c


	//----- nvinfo : EIATTR_SW_WAR
	.align		4
.L_19:
        /*0078*/ 	.byte	0x04, 0x36
        /*007a*/ 	.short	(.L_21 - .L_20)
.L_20:
        /*007c*/ 	.word	0x00000008
.L_21:


//--------------------- .nv.callgraph             --------------------------
	.section	.nv.callgraph,"",@"SHT_CUDA_CALLGRAPH"
	.align	4
	.sectionentsize	8
	.align		4
        /*0000*/ 	.word	0x00000000
	.align		4
        /*0004*/ 	.word	0xffffffff
	.align		4
        /*0008*/ 	.word	0x00000000
	.align		4
        /*000c*/ 	.word	0xfffffffe
	.align		4
        /*0010*/ 	.word	0x00000000
	.align		4
        /*0014*/ 	.word	0xfffffffd
	.align		4
        /*0018*/ 	.word	0x00000000
	.align		4
        /*001c*/ 	.word	0xfffffffc


//--------------------- .text._Z11matMulTiledPfS_S_i --------------------------
	.section	.text._Z11matMulTiledPfS_S_i,"ax",@progbits
	.align	128
        .global         _Z11matMulTiledPfS_S_i
        .type           _Z11matMulTiledPfS_S_i,@function
        .size           _Z11matMulTiledPfS_S_i,(.L_x_2 - _Z11matMulTiledPfS_S_i)
        .other          _Z11matMulTiledPfS_S_i,@"STO_CUDA_ENTRY STV_DEFAULT"
_Z11matMulTiledPfS_S_i:
.text._Z11matMulTiledPfS_S_i:
[----:B------:R-:W-:Y:S01]  /*0000*/  LDC R1, c[0x0][0x37c] ;  /* 0x0000df00ff017b82 */ /* 0x000fe20000000800 */
[----:B------:R-:W0:Y:S01]  /*0010*/  S2R R18, SR_CTAID.Y ;  /* 0x0000000000127919 */ /* 0x000e220000002600 */
[----:B------:R-:W1:Y:S01]  /*0020*/  LDCU UR10, c[0x0][0x398] ;  /* 0x00007300ff0a77ac */ /* 0x000e620008000800 */
[----:B------:R-:W0:Y:S01]  /*0030*/  S2R R17, SR_TID.Y ;  /* 0x0000000000117919 */ /* 0x000e220000002200 */
[----:B------:R-:W2:Y:S01]  /*0040*/  S2R R2, SR_CTAID.X ;  /* 0x0000000000027919 */ /* 0x000ea20000002500 */
[----:B------:R-:W2:Y:S01]  /*0050*/  S2R R16, SR_TID.X ;  /* 0x0000000000107919 */ /* 0x000ea20000002100 */
[----:B0-----:R-:W-:Y:S02]  /*0060*/  LEA R18, R18, R17, 0x5 ;  /* 0x0000001112127211 */ /* 0x001fe400078e28ff */
[----:B--2---:R-:W-:-:S04]  /*0070*/  LEA R19, R2, R16, 0x5 ;  /* 0x0000001002137211 */ /* 0x004fc800078e28ff */
[----:B------:R-:W-:-:S04]  /*0080*/  VIMNMX R0, PT, PT, R18, R19, !PT ;  /* 0x0000001312007248 */ /* 0x000fc80007fe0100 */
[----:B-1----:R-:W-:-:S13]  /*0090*/  ISETP.GE.AND P0, PT, R0, UR10, PT ;  /* 0x0000000a00007c0c */ /* 0x002fda000bf06270 */
[----:B------:R-:W-:Y:S05]  /*00a0*/  @P0 EXIT ;  /* 0x000000000000094d */ /* 0x000fea0003800000 */
[----:B------:R-:W0:Y:S01]  /*00b0*/  S2UR UR7, SR_CgaCtaId ;  /* 0x00000000000779c3 */ /* 0x000e220000008800 */
[----:B------:R-:W-:Y:S01]  /*00c0*/  UMOV UR5, 0x400 ;  /* 0x0000040000057882 */ /* 0x000fe20000000000 */
[--C-:B------:R-:W-:Y:S01]  /*00d0*/  IMAD R7, R17, UR10, R16.reuse ;  /* 0x0000000a11077c24 */ /* 0x100fe2000f8e0210 */
[----:B------:R-:W-:Y:S01]  /*00e0*/  UIADD3 UR6, UPT, UPT, UR5, 0x1000, URZ ;  /* 0x0000100005067890 */ /* 0x000fe2000fffe0ff */
[----:B------:R-:W-:Y:S01]  /*00f0*/  HFMA2 R23, -RZ, RZ, 0, 0 ;  /* 0x00000000ff177431 */ /* 0x000fe200000001ff */
[----:B------:R-:W-:Y:S02]  /*0100*/  UIADD3 UR4, UPT, UPT, UR10, 0x1f, URZ ;  /* 0x0000001f0a047890 */ /* 0x000fe4000fffe0ff */
[----:B------:R-:W-:Y:S01]  /*0110*/  IMAD R6, R18, UR10, R16 ;  /* 0x0000000a12067c24 */ /* 0x000fe2000f8e0210 */
[----:B------:R-:W-:Y:S01]  /*0120*/  LEA R7, R2, R7, 0x5 ;  /* 0x0000000702077211 */ /* 0x000fe200078e28ff */
[----:B------:R-:W1:Y:S01]  /*0130*/  LDC R0, c[0x0][0x398] ;  /* 0x0000e600ff007b82 */ /* 0x000e620000000800 */
[----:B------:R-:W-:Y:S01]  /*0140*/  USHF.R.U32.HI UR4, URZ, 0x5, UR4 ;  /* 0x00000005ff047899 */ /* 0x000fe20008011604 */
[----:B------:R-:W2:Y:S03]  /*0150*/  LDCU.64 UR8, c[0x0][0x358] ;  /* 0x00006b00ff0877ac */ /* 0x000ea60008000a00 */
[----:B------:R-:W-:-:S03]  /*0160*/  UIADD3 UR4, UPT, UPT, -UR4, URZ, URZ ;  /* 0x000000ff04047290 */ /* 0x000fc6000fffe1ff */
[----:B------:R-:W3:Y:S01]  /*0170*/  LDC.64 R20, c[0x0][0x380] ;  /* 0x0000e000ff147b82 */ /* 0x000ee20000000a00 */
[----:B0-----:R-:W-:Y:S02]  /*0180*/  ULEA UR5, UR7, UR5, 0x18 ;  /* 0x0000000507057291 */ /* 0x001fe4000f8ec0ff */
[----:B------:R-:W-:-:S04]  /*0190*/  ULEA UR6, UR7, UR6, 0x18 ;  /* 0x0000000607067291 */ /* 0x000fc8000f8ec0ff */
[C---:B------:R-:W-:Y:S02]  /*01a0*/  LEA R5, R17.reuse, UR5, 0x7 ;  /* 0x0000000511057c11 */ /* 0x040fe4000f8e38ff */
[C---:B------:R-:W-:Y:S02]  /*01b0*/  LEA R3, R16.reuse, UR6, 0x2 ;  /* 0x0000000610037c11 */ /* 0x040fe4000f8e10ff */
[----:B------:R-:W-:Y:S02]  /*01c0*/  LEA R4, R16, R5, 0x2 ;  /* 0x0000000510047211 */ /* 0x000fe400078e10ff */
[----:B--2---:R-:W-:-:S07]  /*01d0*/  LEA R2, R17, R3, 0x7 ;  /* 0x0000000311027211 */ /* 0x004fce00078e38ff */
.L_x_0:
[-C--:B-1----:R-:W-:Y:S01]  /*01e0*/  ISETP.GE.AND P1, PT, R17, R0.reuse, PT ;  /* 0x000000001100720c */ /* 0x082fe20003f26270 */
[----:B---3--:R-:W-:Y:S01]  /*01f0*/  IMAD.WIDE R8, R6, 0x4, R20 ;  /* 0x0000000406087825 */ /* 0x008fe200078e0214 */
[----:B------:R-:W-:Y:S02]  /*0200*/  ISETP.GE.AND P0, PT, R16, R0, PT ;  /* 0x000000001000720c */ /* 0x000fe40003f06270 */
[----:B------:R-:W-:Y:S02]  /*0210*/  MOV R27, RZ ;  /* 0x000000ff001b7202 */ /* 0x000fe40000000f00 */
[----:B------:R-:W-:-:S07]  /*0220*/  MOV R29, RZ ;  /* 0x000000ff001d7202 */ /* 0x000fce0000000f00 */
[----:B------:R-:W0:Y:S02]  /*0230*/  @!P1 LDC.64 R10, c[0x0][0x388] ;  /* 0x0000e200ff0a9b82 */ /* 0x000e240000000a00 */
[----:B------:R-:W2:Y:S01]  /*0240*/  @!P0 LDG.E R27, desc[UR8][R8.64] ;  /* 0x00000008081b8981 */ /* 0x000ea2000c1e1900 */
[----:B0-----:R-:W-:-:S05]  /*0250*/  @!P1 IMAD.WIDE R10, R7, 0x4, R10 ;  /* 0x00000004070a9825 */ /* 0x001fca00078e020a */
[----:B------:R-:W3:Y:S04]  /*0260*/  @!P1 LDG.E R29, desc[UR8][R10.64] ;  /* 0x000000080a1d9981 */ /* 0x000ee8000c1e1900 */
[----:B--2---:R-:W-:Y:S04]  /*0270*/  STS [R4], R27 ;  /* 0x0000001b04007388 */ /* 0x004fe80000000800 */
[----:B---3--:R-:W-:Y:S01]  /*0280*/  STS [R2], R29 ;  /* 0x0000001d02007388 */ /* 0x008fe20000000800 */
[----:B------:R-:W-:Y:S06]  /*0290*/  BAR.SYNC.DEFER_BLOCKING 0x0 ;  /* 0x0000000000007b1d */ /* 0x000fec0000010000 */
[----:B------:R-:W-:Y:S04]  /*02a0*/  LDS R22, [R3] ;  /* 0x0000000003167984 */ /* 0x000fe80000000800 */
[----:B------:R-:W0:Y:S04]  /*02b0*/  LDS.128 R12, [R5] ;  /* 0x00000000050c7984 */ /* 0x000e280000000c00 */
[----:B------:R-:W1:Y:S04]  /*02c0*/  LDS R26, [R3+0x80] ;  /* 0x00008000031a7984 */ /* 0x000e680000000800 */
[----:B------:R-:W2:Y:S04]  /*02d0*/  LDS R25, [R3+0x100] ;  /* 0x0001000003197984 */ /* 0x000ea80000000800 */
[----:B------:R-:W3:Y:S04]  /*02e0*/  LDS R24, [R3+0x180] ;  /* 0x0001800003187984 */ /* 0x000ee80000000800 */
[----:B------:R-:W-:Y:S01]  /*02f0*/  LDS.128 R8, [R5+0x10] ;  /* 0x0000100005087984 */ /* 0x000fe20000000c00 */
[----:B0-----:R-:W-:-:S03]  /*0300*/  FFMA R12, R12, R22, R23 ;  /* 0x000000160c0c7223 */ /* 0x001fc60000000017 */
[----:B------:R-:W0:Y:S01]  /*0310*/  LDS R23, [R3+0x200] ;  /* 0x0002000003177984 */ /* 0x000e220000000800 */
[----:B-1----:R-:W-:-:S03]  /*0320*/  FFMA R12, R26, R13, R12 ;  /* 0x0000000d1a0c7223 */ /* 0x002fc6000000000c */
[----:B------:R-:W1:Y:S01]  /*0330*/  LDS R22, [R3+0x280] ;  /* 0x0002800003167984 */ /* 0x000e620000000800 */
[----:B--2---:R-:W-:-:S03]  /*0340*/  FFMA R13, R25, R14, R12 ;  /* 0x0000000e190d7223 */ /* 0x004fc6000000000c */
[----:B------:R-:W2:Y:S01]  /*0350*/  LDS R25, [R3+0x300] ;  /* 0x0003000003197984 */ /* 0x000ea20000000800 */
[----:B---3--:R-:W-:-:S03]  /*0360*/  FFMA R13, R24, R15, R13 ;  /* 0x0000000f180d7223 */ /* 0x008fc6000000000d */
[----:B------:R-:W3:Y:S04]  /*0370*/  LDS R24, [R3+0x380] ;  /* 0x0003800003187984 */ /* 0x000ee80000000800 */
[----:B------:R-:W-:Y:S01]  /*0380*/  LDS R26, [R3+0xb80] ;  /* 0x000b8000031a7984 */ /* 0x000fe20000000800 */
[----:B0-----:R-:W-:-:S03]  /*0390*/  FFMA R27, R8, R23, R13 ;  /* 0x00000017081b7223 */ /* 0x001fc6000000000d */
[----:B------:R-:W-:Y:S04]  /*03a0*/  LDS R23, [R3+0x400] ;  /* 0x0004000003177984 */ /* 0x000fe80000000800 */
[----:B------:R-:W0:Y:S01]  /*03b0*/  LDS.128 R12, [R5+0x20] ;  /* 0x00002000050c7984 */ /* 0x000e220000000c00 */
[----:B-1----:R-:W-:-:S03]  /*03c0*/  FFMA R8, R22, R9, R27 ;  /* 0x0000000916087223 */ /* 0x002fc6000000001b */
[----:B------:R-:W1:Y:S01]  /*03d0*/  LDS R22, [R3+0x480] ;  /* 0x0004800003167984 */ /* 0x000e620000000800 */
[----:B--2---:R-:W-:-:S03]  /*03e0*/  FFMA R9, R25, R10, R8 ;  /* 0x0000000a19097223 */ /* 0x004fc60000000008 */
[----:B------:R-:W2:Y:S01]  /*03f0*/  LDS R25, [R3+0x500] ;  /* 0x0005000003197984 */ /* 0x000ea20000000800 */
[----:B---3--:R-:W-:-:S03]  /*0400*/  FFMA R9, R24, R11, R9 ;  /* 0x0000000b18097223 */ /* 0x008fc60000000009 */
[----:B------:R-:W3:Y:S01]  /*0410*/  LDS R24, [R3+0x580] ;  /* 0x0005800003187984 */ /* 0x000ee20000000800 */
        /* <DEDUP_REMOVED lines=26> */
[----:B------:R-:W-:Y:S04]  /*05c0*/  LDS R27, [R3+0xc00] ;  /* 0x000c0000031b7984 */ /* 0x000fe80000000800 */
[----:B------:R-:W-:Y:S01]  /*05d0*/  LDS R24, [R3+0xc80] ;  /* 0x000c800003187984 */ /* 0x000fe20000000800 */
[----:B0-----:R-:W-:-:S03]  /*05e0*/  FFMA R23, R8, R23, R13 ;  /* 0x0000001708177223 */ /* 0x001fc6000000000d */
[----:B------:R-:W0:Y:S01]  /*05f0*/  LDS.128 R12, [R5+0x60] ;  /* 0x00006000050c7984 */ /* 0x000e220000000c00 */
[----:B-1----:R-:W-:-:S03]  /*0600*/  FFMA R22, R22, R9, R23 ;  /* 0x0000000916167223 */ /* 0x002fc60000000017 */
[----:B------:R-:W1:Y:S01]  /*0610*/  LDS R23, [R3+0xd00] ;  /* 0x000d000003177984 */ /* 0x000e620000000800 */
[----:B--2---:R-:W-:-:S03]  /*0620*/  FFMA R25, R25, R10, R22 ;  /* 0x0000000a19197223 */ /* 0x004fc60000000016 */
[----:B------:R-:W2:Y:S01]  /*0630*/  LDS R22, [R3+0xd80] ;  /* 0x000d800003167984 */ /* 0x000ea20000000800 */
[----:B------:R-:W-:-:S03]  /*0640*/  FFMA R11, R26, R11, R25 ;  /* 0x0000000b1a0b7223 */ /* 0x000fc60000000019 */
[----:B------:R-:W-:Y:S01]  /*0650*/  LDS R25, [R3+0xe00] ;  /* 0x000e000003197984 */ /* 0x000fe20000000800 */
[----:B0-----:R-:W-:-:S03]  /*0660*/  FFMA R27, R12, R27, R11 ;  /* 0x0000001b0c1b7223 */ /* 0x001fc6000000000b */
[----:B------:R-:W0:Y:S01]  /*0670*/  LDS.128 R8, [R5+0x70] ;  /* 0x0000700005087984 */ /* 0x000e220000000c00 */
[----:B------:R-:W-:-:S03]  /*0680*/  FFMA R24, R24, R13, R27 ;  /* 0x0000000d18187223 */ /* 0x000fc6000000001b */
[----:B------:R-:W3:Y:S04]  /*0690*/  LDS R27, [R3+0xe80] ;  /* 0x000e8000031b7984 */ /* 0x000ee80000000800 */
[----:B------:R-:W4:Y:S04]  /*06a0*/  LDS R13, [R3+0xf00] ;  /* 0x000f0000030d7984 */ /* 0x000f280000000800 */
[----:B------:R-:W5:Y:S01]  /*06b0*/  LDS R12, [R3+0xf80] ;  /* 0x000f8000030c7984 */ /* 0x000f620000000800 */
[----:B-1----:R-:W-:Y:S01]  /*06c0*/  FFMA R23, R23, R14, R24 ;  /* 0x0000000e17177223 */ /* 0x002fe20000000018 */
[----:B------:R-:W-:-:S03]  /*06d0*/  UIADD3 UR4, UPT, UPT, UR4, 0x1, URZ ;  /* 0x0000000104047890 */ /* 0x000fc6000fffe0ff */
[----:B--2---:R-:W-:Y:S01]  /*06e0*/  FFMA R15, R22, R15, R23 ;  /* 0x0000000f160f7223 */ /* 0x004fe20000000017 */
[----:B------:R-:W-:Y:S01]  /*06f0*/  UISETP.NE.AND UP0, UPT, UR4, URZ, UPT ;  /* 0x000000ff0400728c */ /* 0x000fe2000bf05270 */
[----:B------:R-:W-:Y:S02]  /*0700*/  IADD3 R17, PT, PT, R17, 0x20, RZ ;  /* 0x0000002011117810 */ /* 0x000fe40007ffe0ff */
[----:B------:R-:W-:Y:S02]  /*0710*/  IADD3 R6, PT, PT, R6, 0x20, RZ ;  /* 0x0000002006067810 */ /* 0x000fe40007ffe0ff */
[----:B------:R-:W-:Y:S02]  /*0720*/  IADD3 R16, PT, PT, R16, 0x20, RZ ;  /* 0x0000002010107810 */ /* 0x000fe40007ffe0ff */
[----:B------:R-:W-:Y:S01]  /*0730*/  LEA R7, R0, R7, 0x5 ;  /* 0x0000000700077211 */ /* 0x000fe200078e28ff */
[----:B0-----:R-:W-:-:S04]  /*0740*/  FFMA R8, R8, R25, R15 ;  /* 0x0000001908087223 */ /* 0x001fc8000000000f */
[----:B---3--:R-:W-:-:S04]  /*0750*/  FFMA R8, R27, R9, R8 ;  /* 0x000000091b087223 */ /* 0x008fc80000000008 */
[----:B----4-:R-:W-:-:S04]  /*0760*/  FFMA R13, R13, R10, R8 ;  /* 0x0000000a0d0d7223 */ /* 0x010fc80000000008 */
[----:B-----5:R-:W-:Y:S01]  /*0770*/  FFMA R23, R12, R11, R13 ;  /* 0x0000000b0c177223 */ /* 0x020fe2000000000d */
[----:B------:R-:W-:Y:S06]  /*0780*/  BAR.SYNC.DEFER_BLOCKING 0x0 ;  /* 0x0000000000007b1d */ /* 0x000fec0000010000 */
[----:B------:R-:W-:Y:S05]  /*0790*/  BRA.U UP0, `(.L_x_0) ;  /* 0xfffffff900907547 */ /* 0x000fea000b83ffff */
[----:B------:R-:W0:Y:S01]  /*07a0*/  LDC.64 R2, c[0x0][0x390] ;  /* 0x0000e400ff027b82 */ /* 0x000e220000000a00 */
[----:B------:R-:W-:-:S04]  /*07b0*/  IMAD R19, R18, R0, R19 ;  /* 0x0000000012137224 */ /* 0x000fc800078e0213 */
[----:B0-----:R-:W-:-:S05]  /*07c0*/  IMAD.WIDE R2, R19, 0x4, R2 ;  /* 0x0000000413027825 */ /* 0x001fca00078e0202 */
[----:B------:R-:W-:Y:S01]  /*07d0*/  STG.E desc[UR8][R2.64], R23 ;  /* 0x0000001702007986 */ /* 0x000fe2000c101908 */
[----:B------:R-:W-:Y:S05]  /*07e0*/  EXIT ;  /* 0x000000000000794d */ /* 0x000fea0003800000 */
.L_x_1:
[----:B------:R-:W-:-:S00]  /*07f0*/  BRA `(.L_x_1) ;  /* 0xfffffffc00fc7947 */ /* 0x000fc0000383ffff */
[----:B------:R-:W-:-:S00]  /*0800*/  NOP ;  /* 0x0000000000007918 */ /* 0x000fc00000000000 */
[----:B------:R-:W-:-:S00]  /*0810*/  NOP ;  /* 0x0000000000007918 */ /* 0x000fc00000000000 */
[----:B------:R-:W-:-:S00]  /*0820*/  NOP ;  /* 0x0000000000007918 */ /* 0x000fc00000000000 */
[----:B------:R-:W-:-:S00]  /*0830*/  NOP ;  /* 0x0000000000007918 */ /* 0x000fc00000000000 */
[----:B------:R-:W-:-:S00]  /*0840*/  NOP ;  /* 0x0000000000007918 */ /* 0x000fc00000000000 */
[----:B------:R-:W-:-:S00]  /*0850*/  NOP ;  /* 0x0000000000007918 */ /* 0x000fc00000000000 */
[----:B------:R-:W-:-:S00]  /*0860*/  NOP ;  /* 0x0000000000007918 */ /* 0x000fc00000000000 */
[----:B------:R-:W-:-:S00]  /*0870*/  NOP ;  /* 0x0000000000007918 */ /* 0x000fc00000000000 */
.L_x_2:


//--------------------- .nv.shared._Z11matMulTiledPfS_S_i --------------------------
	.section	.nv.shared._Z11matMulTiledPfS_S_i,"aw",@nobits
	.sectionflags	@""
	.align	4
.nv.shared._Z11matMulTiledPfS_S_i:
	.zero		9216


//--------------------- .nv.shared.reserved.0     --------------------------
	.section	.nv.shared.reserved.0,"aw",@nobits
	.weak		__nv_reservedSMEM_offset_0_alias
	.size		__nv_reservedSMEM_offset_0_alias, 0, 64
	.other		__nv_reservedSMEM_offset_0_alias,@"STO_CUDA_RESERVED_SHARED STV_DEFAULT"
__nv_reservedSMEM_offset_0_alias:
	.zero		0
	.zero		64


//--------------------- .nv.constant0._Z11matMulTiledPfS_S_i --------------------------
	.section	.nv.constant0._Z11matMulTiledPfS_S_i,"a",@progbits
	.sectionflags	@""
	.align	4
.nv.constant0._Z11matMulTiledPfS_S_i:
	.zero		924


//--------------------- SYMBOLS --------------------------

	.type		.nv.reservedSmem.offset0,@object
	.size		.nv.reservedSmem.offset0,0x4
	.type		.nv.reservedSmem.cap,@object
	.size		.nv.reservedSmem.cap,0x4
